//
// Generated by NVIDIA NVVM Compiler
//
// Compiler Build ID: CL-36424714
// Cuda compilation tools, release 13.0, V13.0.88
// Based on NVVM 20.0.0
//

.version 9.0
.target sm_100
.address_size 64

	// .globl	_Z7kernel1Pi

.visible .entry _Z7kernel1Pi(
	.param .u64 .ptr .align 1 _Z7kernel1Pi_param_0
)
{
	.reg .pred 	%p<2>;
	.reg .b32 	%r<5>;
	.reg .b64 	%rd<5>;

	ld.param.u64 	%rd1, [_Z7kernel1Pi_param_0];
	mov.u32 	%r2, %tid.x;
	mov.u32 	%r3, %ctaid.x;
	mov.u32 	%r4, %ntid.x;
	mad.lo.s32 	%r1, %r3, %r4, %r2;
	setp.gt.s32 	%p1, %r1, 1048575;
	@%p1 bra 	$L__BB0_2;
	cvta.to.global.u64 	%rd2, %rd1;
	mul.wide.s32 	%rd3, %r1, 4;
	add.s64 	%rd4, %rd2, %rd3;
	st.global.u32 	[%rd4], %r1;
$L__BB0_2:
	ret;

}


// ===== COMPILED SASS (sm_100) =====

	.target	sm_100

	.elftype	@"ET_EXEC"


//--------------------- .note.nv.tkinfo           --------------------------
	.section	.note.nv.tkinfo,"",@"SHT_NOTE"
	.sectionflags	@"SHF_NOTE_NV_TKINFO"
	.tkinfo
        /*0018*/ 	.word	0x00000002
        /*0030*/ 	.string	""
        /*0030*/ 	.string	"ptxas"
        /*0030*/ 	.string	"Cuda compilation tools, release 13.0, V13.0.88"
        /*0030*/ 	.string	"Build cuda_13.0.r13.0/compiler.36424714_0"
        /*0030*/ 	.string	"-arch sm_100 -m 64 "



//--------------------- .note.nv.cuinfo           --------------------------
	.section	.note.nv.cuinfo,"",@"SHT_NOTE"
	.sectionflags	@"SHF_NOTE_NV_CUINFO"
        /*0018*/ 	.short	0x0002
        /*001a*/ 	.short	0x0064
        /*001c*/ 	.short	0x0082
	.zero		2


//--------------------- .nv.info                  --------------------------
	.section	.nv.info,"",@"SHT_CUDA_INFO"
	.align	4


	//----- nvinfo : EIATTR_REGCOUNT
	.align		4
        /*0000*/ 	.byte	0x04, 0x2f
        /*0002*/ 	.short	(.L_1 - .L_0)
	.align		4
.L_0:
        /*0004*/ 	.word	index@(_Z7kernel1Pi)
        /*0008*/ 	.word	0x00000008


	//----- nvinfo : EIATTR_FRAME_SIZE
	.align		4
.L_1:
        /*000c*/ 	.byte	0x04, 0x11
        /*000e*/ 	.short	(.L_3 - .L_2)
	.align		4
.L_2:
        /*0010*/ 	.word	index@(_Z7kernel1Pi)
        /*0014*/ 	.word	0x00000000


	//----- nvinfo : EIATTR_MIN_STACK_SIZE
	.align		4
.L_3:
        /*0018*/ 	.byte	0x04, 0x12
        /*001a*/ 	.short	(.L_5 - .L_4)
	.align		4
.L_4:
        /*001c*/ 	.word	index@(_Z7kernel1Pi)
        /*0020*/ 	.word	0x00000000
.L_5:


//--------------------- .nv.compat                --------------------------
	.section	.nv.compat,"",@"SHT_CUDA_COMPAT_INFO"
	.align	4
        /*0000*/ 	.byte	0x02, 0x09, 0x00, 0x00, 0x02, 0x02, 0x01, 0x00, 0x02, 0x05, 0x05, 0x00, 0x03, 0x07, 0x01, 0x01
        /*0010*/ 	.byte	0x02, 0x03, 0x00, 0x00, 0x02, 0x06, 0x01, 0x00, 0x04, 0x0b, 0x08, 0x00, 0x09, 0x00, 0x00, 0x00
        /*0020*/ 	.byte	0x00, 0x00, 0x00, 0x00


//--------------------- .nv.info._Z7kernel1Pi     --------------------------
	.section	.nv.info._Z7kernel1Pi,"",@"SHT_CUDA_INFO"
	.sectionflags	@""
	.align	4


	//----- nvinfo : EIATTR_CUDA_API_VERSION
	.align		4
        /*0000*/ 	.byte	0x04, 0x37
        /*0002*/ 	.short	(.L_7 - .L_6)
.L_6:
        /*0004*/ 	.word	0x00000082


	//----- nvinfo : EIATTR_KPARAM_INFO
	.align		4
.L_7:
        /*0008*/ 	.byte	0x04, 0x17
        /*000a*/ 	.short	(.L_9 - .L_8)
.L_8:
        /*000c*/ 	.word	0x00000000
        /*0010*/ 	.short	0x0000
        /*0012*/ 	.short	0x0000
        /*0014*/ 	.byte	0x00, 0xf5, 0x21, 0x00


	//----- nvinfo : EIATTR_SPARSE_MMA_MASK
	.align		4
.L_9:
        /*0018*/ 	.byte	0x03, 0x50
        /*001a*/ 	.short	0x0000


	//----- nvinfo : EIATTR_MAXREG_COUNT
	.align		4
        /*001c*/ 	.byte	0x03, 0x1b
        /*001e*/ 	.short	0x00ff


	//----- nvinfo : EIATTR_MERCURY_ISA_VERSION
	.align		4
        /*0020*/ 	.byte	0x03, 0x5f
        /*0022*/ 	.short	0x0101


	//----- nvinfo : EIATTR_VRC_CTA_INIT_COUNT
	.align		4
        /*0024*/ 	.byte	0x02, 0x4a
	.zero		1
	.zero		1


	//----- nvinfo : EIATTR_EXIT_INSTR_OFFSETS
	.align		4
        /*0028*/ 	.byte	0x04, 0x1c
        /*002a*/ 	.short	(.L_11 - .L_10)


	//   ....[0]....
.L_10:
        /*002c*/ 	.word	0x00000060


	//   ....[1]....
        /*0030*/ 	.word	0x000000b0


	//----- nvinfo : EIATTR_CBANK_PARAM_SIZE
	.align		4
.L_11:
        /*0034*/ 	.byte	0x03, 0x19
        /*0036*/ 	.short	0x0008


	//----- nvinfo : EIATTR_PARAM_CBANK
	.align		4
        /*0038*/ 	.byte	0x04, 0x0a
        /*003a*/ 	.short	(.L_13 - .L_12)
	.align		4
.L_12:
        /*003c*/ 	.word	index@(.nv.constant0._Z7kernel1Pi)
        /*0040*/ 	.short	0x0380
        /*0042*/ 	.short	0x0008


	//----- nvinfo : EIATTR_SW_WAR
	.align		4
.L_13:
        /*0044*/ 	.byte	0x04, 0x36
        /*0046*/ 	.short	(.L_15 - .L_14)
.L_14:
        /*0048*/ 	.word	0x00000008
.L_15:


//--------------------- .nv.callgraph             --------------------------
	.section	.nv.callgraph,"",@"SHT_CUDA_CALLGRAPH"
	.align	4
	.sectionentsize	8
	.align		4
        /*0000*/ 	.word	0x00000000
	.align		4
        /*0004*/ 	.word	0xffffffff
	.align		4
        /*0008*/ 	.word	0x00000000
	.align		4
        /*000c*/ 	.word	0xfffffffe
	.align		4
        /*0010*/ 	.word	0x00000000
	.align		4
        /*0014*/ 	.word	0xfffffffd
	.align		4
        /*0018*/ 	.word	0x00000000
	.align		4
        /*001c*/ 	.word	0xfffffffc


//--------------------- .text._Z7kernel1Pi        --------------------------
	.section	.text._Z7kernel1Pi,"ax",@progbits
	.align	128
        .global         _Z7kernel1Pi
        .type           _Z7kernel1Pi,@function
        .size           _Z7kernel1Pi,(.L_x_1 - _Z7kernel1Pi)
        .other          _Z7kernel1Pi,@"STO_CUDA_ENTRY STV_DEFAULT"
_Z7kernel1Pi:
.text._Z7kernel1Pi:
[----:B------:R-:W-:Y:S01]  /*0000*/  LDC R1, c[0x0][0x37c] ;  /* 0x0000df00ff017b82 */ /* 0x000fe20000000800 */
[----:B------:R-:W0:Y:S07]  /*0010*/  S2R R5, SR_TID.X ;  /* 0x0000000000057919 */ /* 0x000e2e0000002100 */
[----:B------:R-:W0:Y:S08]  /*0020*/  S2UR UR4, SR_CTAID.X ;  /* 0x00000000000479c3 */ /* 0x000e300000002500 */
[----:B------:R-:W0:Y:S02]  /*0030*/  LDC R0, c[0x0][0x360] ;  /* 0x0000d800ff007b82 */ /* 0x000e240000000800 */
[----:B0-----:R-:W-:-:S05]  /*0040*/  IMAD R5, R0, UR4, R5 ;  /* 0x0000000400057c24 */ /* 0x001fca000f8e0205 */
[----:B------:R-:W-:-:S13]  /*0050*/  ISETP.GT.AND P0, PT, R5, 0xfffff, PT ;  /* 0x000fffff0500780c */ /* 0x000fda0003f04270 */
[----:B------:R-:W-:Y:S05]  /*0060*/  @P0 EXIT ;  /* 0x000000000000094d */ /* 0x000fea0003800000 */
[----:B------:R-:W0:Y:S01]  /*0070*/  LDC.64 R2, c[0x0][0x380] ;  /* 0x0000e000ff027b82 */ /* 0x000e220000000a00 */
[----:B------:R-:W1:Y:S01]  /*0080*/  LDCU.64 UR4, c[0x0][0x358] ;  /* 0x00006b00ff0477ac */ /* 0x000e620008000a00 */
[----:B0-----:R-:W-:-:S05]  /*0090*/  IMAD.WIDE R2, R5, 0x4, R2 ;  /* 0x0000000405027825 */ /* 0x001fca00078e0202 */
[----:B-1----:R-:W-:Y:S01]  /*00a0*/  STG.E desc[UR4][R2.64], R5 ;  /* 0x0000000502007986 */ /* 0x002fe2000c101904 */
[----:B------:R-:W-:Y:S05]  /*00b0*/  EXIT ;  /* 0x000000000000794d */ /* 0x000fea0003800000 */
.L_x_0:
[----:B------:R-:W-:-:S00]  /*00c0*/  BRA `(.L_x_0) ;  /* 0xfffffffc00fc7947 */ /* 0x000fc0000383ffff */
[----:B------:R-:W-:-:S00]  /*00d0*/  NOP ;  /* 0x0000000000007918 */ /* 0x000fc00000000000 */
        /* <DEDUP_REMOVED lines=10> */
.L_x_1:


//--------------------- .nv.shared.reserved.0     --------------------------
	.section	.nv.shared.reserved.0,"aw",@nobits
	.weak		__nv_reservedSMEM_offset_0_alias
	.size		__nv_reservedSMEM_offset_0_alias, 0, 64
	.other		__nv_reservedSMEM_offset_0_alias,@"STO_CUDA_RESERVED_SHARED STV_DEFAULT"
__nv_reservedSMEM_offset_0_alias:
	.zero		0
	.zero		64


//--------------------- .nv.constant0._Z7kernel1Pi --------------------------
	.section	.nv.constant0._Z7kernel1Pi,"a",@progbits
	.sectionflags	@""
	.align	4
.nv.constant0._Z7kernel1Pi:
	.zero		904


//--------------------- SYMBOLS --------------------------

	.type		.nv.reservedSmem.offset0,@object
	.size		.nv.reservedSmem.offset0,0x4
